//
// Generated by NVIDIA NVVM Compiler
//
// Compiler Build ID: CL-36424714
// Cuda compilation tools, release 13.0, V13.0.88
// Based on NVVM 20.0.0
//

.version 9.0
.target sm_100
.address_size 64

	// .globl	_Z17matVecMultiKernelPfS_S_i

.visible .entry _Z17matVecMultiKernelPfS_S_i(
	.param .u64 .ptr .align 1 _Z17matVecMultiKernelPfS_S_i_param_0,
	.param .u64 .ptr .align 1 _Z17matVecMultiKernelPfS_S_i_param_1,
	.param .u64 .ptr .align 1 _Z17matVecMultiKernelPfS_S_i_param_2,
	.param .u32 _Z17matVecMultiKernelPfS_S_i_param_3
)
{
	.reg .pred 	%p<11>;
	.reg .b32 	%r<37>;
	.reg .b32 	%f<112>;
	.reg .b64 	%rd<31>;

	ld.param.u64 	%rd10, [_Z17matVecMultiKernelPfS_S_i_param_0];
	ld.param.u64 	%rd11, [_Z17matVecMultiKernelPfS_S_i_param_1];
	ld.param.u64 	%rd12, [_Z17matVecMultiKernelPfS_S_i_param_2];
	ld.param.u32 	%r23, [_Z17matVecMultiKernelPfS_S_i_param_3];
	cvta.to.global.u64 	%rd1, %rd12;
	cvta.to.global.u64 	%rd2, %rd11;
	mov.u32 	%r24, %ctaid.x;
	mov.u32 	%r25, %ntid.x;
	mov.u32 	%r26, %tid.x;
	mad.lo.s32 	%r1, %r24, %r25, %r26;
	setp.ge.s32 	%p1, %r1, %r23;
	@%p1 bra 	$L__BB0_15;
	setp.lt.s32 	%p2, %r23, 1;
	mov.f32 	%f111, 0f00000000;
	@%p2 bra 	$L__BB0_14;
	mul.lo.s32 	%r2, %r23, %r1;
	and.b32  	%r3, %r23, 15;
	setp.lt.u32 	%p3, %r23, 16;
	mov.f32 	%f111, 0f00000000;
	mov.b32 	%r33, 0;
	@%p3 bra 	$L__BB0_5;
	and.b32  	%r33, %r23, 2147483632;
	neg.s32 	%r31, %r33;
	add.s64 	%rd3, %rd2, 32;
	add.s64 	%rd29, %rd1, 32;
	mov.f32 	%f111, 0f00000000;
	mov.u32 	%r30, %r2;
$L__BB0_4:
	.pragma "nounroll";
	mul.wide.s32 	%rd13, %r30, 4;
	add.s64 	%rd14, %rd3, %rd13;
	ld.global.f32 	%f18, [%rd14+-32];
	ld.global.f32 	%f19, [%rd29+-32];
	fma.rn.f32 	%f20, %f18, %f19, %f111;
	ld.global.f32 	%f21, [%rd14+-28];
	ld.global.f32 	%f22, [%rd29+-28];
	fma.rn.f32 	%f23, %f21, %f22, %f20;
	ld.global.f32 	%f24, [%rd14+-24];
	ld.global.f32 	%f25, [%rd29+-24];
	fma.rn.f32 	%f26, %f24, %f25, %f23;
	ld.global.f32 	%f27, [%rd14+-20];
	ld.global.f32 	%f28, [%rd29+-20];
	fma.rn.f32 	%f29, %f27, %f28, %f26;
	ld.global.f32 	%f30, [%rd14+-16];
	ld.global.f32 	%f31, [%rd29+-16];
	fma.rn.f32 	%f32, %f30, %f31, %f29;
	ld.global.f32 	%f33, [%rd14+-12];
	ld.global.f32 	%f34, [%rd29+-12];
	fma.rn.f32 	%f35, %f33, %f34, %f32;
	ld.global.f32 	%f36, [%rd14+-8];
	ld.global.f32 	%f37, [%rd29+-8];
	fma.rn.f32 	%f38, %f36, %f37, %f35;
	ld.global.f32 	%f39, [%rd14+-4];
	ld.global.f32 	%f40, [%rd29+-4];
	fma.rn.f32 	%f41, %f39, %f40, %f38;
	ld.global.f32 	%f42, [%rd14];
	ld.global.f32 	%f43, [%rd29];
	fma.rn.f32 	%f44, %f42, %f43, %f41;
	ld.global.f32 	%f45, [%rd14+4];
	ld.global.f32 	%f46, [%rd29+4];
	fma.rn.f32 	%f47, %f45, %f46, %f44;
	ld.global.f32 	%f48, [%rd14+8];
	ld.global.f32 	%f49, [%rd29+8];
	fma.rn.f32 	%f50, %f48, %f49, %f47;
	ld.global.f32 	%f51, [%rd14+12];
	ld.global.f32 	%f52, [%rd29+12];
	fma.rn.f32 	%f53, %f51, %f52, %f50;
	ld.global.f32 	%f54, [%rd14+16];
	ld.global.f32 	%f55, [%rd29+16];
	fma.rn.f32 	%f56, %f54, %f55, %f53;
	ld.global.f32 	%f57, [%rd14+20];
	ld.global.f32 	%f58, [%rd29+20];
	fma.rn.f32 	%f59, %f57, %f58, %f56;
	ld.global.f32 	%f60, [%rd14+24];
	ld.global.f32 	%f61, [%rd29+24];
	fma.rn.f32 	%f62, %f60, %f61, %f59;
	ld.global.f32 	%f63, [%rd14+28];
	ld.global.f32 	%f64, [%rd29+28];
	fma.rn.f32 	%f111, %f63, %f64, %f62;
	add.s32 	%r31, %r31, 16;
	add.s32 	%r30, %r30, 16;
	add.s64 	%rd29, %rd29, 64;
	setp.ne.s32 	%p4, %r31, 0;
	@%p4 bra 	$L__BB0_4;
$L__BB0_5:
	setp.eq.s32 	%p5, %r3, 0;
	@%p5 bra 	$L__BB0_14;
	and.b32  	%r11, %r23, 7;
	setp.lt.u32 	%p6, %r3, 8;
	@%p6 bra 	$L__BB0_8;
	add.s32 	%r28, %r33, %r2;
	mul.wide.s32 	%rd15, %r28, 4;
	add.s64 	%rd16, %rd2, %rd15;
	ld.global.f32 	%f66, [%rd16];
	mul.wide.u32 	%rd17, %r33, 4;
	add.s64 	%rd18, %rd1, %rd17;
	ld.global.f32 	%f67, [%rd18];
	fma.rn.f32 	%f68, %f66, %f67, %f111;
	ld.global.f32 	%f69, [%rd16+4];
	ld.global.f32 	%f70, [%rd18+4];
	fma.rn.f32 	%f71, %f69, %f70, %f68;
	ld.global.f32 	%f72, [%rd16+8];
	ld.global.f32 	%f73, [%rd18+8];
	fma.rn.f32 	%f74, %f72, %f73, %f71;
	ld.global.f32 	%f75, [%rd16+12];
	ld.global.f32 	%f76, [%rd18+12];
	fma.rn.f32 	%f77, %f75, %f76, %f74;
	ld.global.f32 	%f78, [%rd16+16];
	ld.global.f32 	%f79, [%rd18+16];
	fma.rn.f32 	%f80, %f78, %f79, %f77;
	ld.global.f32 	%f81, [%rd16+20];
	ld.global.f32 	%f82, [%rd18+20];
	fma.rn.f32 	%f83, %f81, %f82, %f80;
	ld.global.f32 	%f84, [%rd16+24];
	ld.global.f32 	%f85, [%rd18+24];
	fma.rn.f32 	%f86, %f84, %f85, %f83;
	ld.global.f32 	%f87, [%rd16+28];
	ld.global.f32 	%f88, [%rd18+28];
	fma.rn.f32 	%f111, %f87, %f88, %f86;
	add.s32 	%r33, %r33, 8;
$L__BB0_8:
	setp.eq.s32 	%p7, %r11, 0;
	@%p7 bra 	$L__BB0_14;
	and.b32  	%r14, %r23, 3;
	setp.lt.u32 	%p8, %r11, 4;
	@%p8 bra 	$L__BB0_11;
	add.s32 	%r29, %r33, %r2;
	mul.wide.s32 	%rd19, %r29, 4;
	add.s64 	%rd20, %rd2, %rd19;
	ld.global.f32 	%f90, [%rd20];
	mul.wide.u32 	%rd21, %r33, 4;
	add.s64 	%rd22, %rd1, %rd21;
	ld.global.f32 	%f91, [%rd22];
	fma.rn.f32 	%f92, %f90, %f91, %f111;
	ld.global.f32 	%f93, [%rd20+4];
	ld.global.f32 	%f94, [%rd22+4];
	fma.rn.f32 	%f95, %f93, %f94, %f92;
	ld.global.f32 	%f96, [%rd20+8];
	ld.global.f32 	%f97, [%rd22+8];
	fma.rn.f32 	%f98, %f96, %f97, %f95;
	ld.global.f32 	%f99, [%rd20+12];
	ld.global.f32 	%f100, [%rd22+12];
	fma.rn.f32 	%f111, %f99, %f100, %f98;
	add.s32 	%r33, %r33, 4;
$L__BB0_11:
	setp.eq.s32 	%p9, %r14, 0;
	@%p9 bra 	$L__BB0_14;
	mul.wide.u32 	%rd23, %r33, 4;
	add.s64 	%rd30, %rd1, %rd23;
	add.s32 	%r36, %r33, %r2;
	neg.s32 	%r35, %r14;
$L__BB0_13:
	.pragma "nounroll";
	mul.wide.s32 	%rd24, %r36, 4;
	add.s64 	%rd25, %rd2, %rd24;
	ld.global.f32 	%f101, [%rd25];
	ld.global.f32 	%f102, [%rd30];
	fma.rn.f32 	%f111, %f101, %f102, %f111;
	add.s64 	%rd30, %rd30, 4;
	add.s32 	%r36, %r36, 1;
	add.s32 	%r35, %r35, 1;
	setp.ne.s32 	%p10, %r35, 0;
	@%p10 bra 	$L__BB0_13;
$L__BB0_14:
	cvta.to.global.u64 	%rd26, %rd10;
	mul.wide.s32 	%rd27, %r1, 4;
	add.s64 	%rd28, %rd26, %rd27;
	st.global.f32 	[%rd28], %f111;
$L__BB0_15:
	ret;

}


// ===== COMPILED SASS (sm_100) =====

	.target	sm_100

	.elftype	@"ET_EXEC"


//--------------------- .note.nv.tkinfo           --------------------------
	.section	.note.nv.tkinfo,"",@"SHT_NOTE"
	.sectionflags	@"SHF_NOTE_NV_TKINFO"
	.tkinfo
        /*0018*/ 	.word	0x00000002
        /*0030*/ 	.string	""
        /*0030*/ 	.string	"ptxas"
        /*0030*/ 	.string	"Cuda compilation tools, release 13.0, V13.0.88"
        /*0030*/ 	.string	"Build cuda_13.0.r13.0/compiler.36424714_0"
        /*0030*/ 	.string	"-arch sm_100 -m 64 "



//--------------------- .note.nv.cuinfo           --------------------------
	.section	.note.nv.cuinfo,"",@"SHT_NOTE"
	.sectionflags	@"SHF_NOTE_NV_CUINFO"
        /*0018*/ 	.short	0x0002
        /*001a*/ 	.short	0x0064
        /*001c*/ 	.short	0x0082
	.zero		2


//--------------------- .nv.info                  --------------------------
	.section	.nv.info,"",@"SHT_CUDA_INFO"
	.align	4


	//----- nvinfo : EIATTR_REGCOUNT
	.align		4
        /*0000*/ 	.byte	0x04, 0x2f
        /*0002*/ 	.short	(.L_1 - .L_0)
	.align		4
.L_0:
        /*0004*/ 	.word	index@(_Z17matVecMultiKernelPfS_S_i)
        /*0008*/ 	.word	0x0000001e


	//----- nvinfo : EIATTR_FRAME_SIZE
	.align		4
.L_1:
        /*000c*/ 	.byte	0x04, 0x11
        /*000e*/ 	.short	(.L_3 - .L_2)
	.align		4
.L_2:
        /*0010*/ 	.word	index@(_Z17matVecMultiKernelPfS_S_i)
        /*0014*/ 	.word	0x00000000


	//----- nvinfo : EIATTR_MIN_STACK_SIZE
	.align		4
.L_3:
        /*0018*/ 	.byte	0x04, 0x12
        /*001a*/ 	.short	(.L_5 - .L_4)
	.align		4
.L_4:
        /*001c*/ 	.word	index@(_Z17matVecMultiKernelPfS_S_i)
        /*0020*/ 	.word	0x00000000
.L_5:


//--------------------- .nv.compat                --------------------------
	.section	.nv.compat,"",@"SHT_CUDA_COMPAT_INFO"
	.align	4
        /*0000*/ 	.byte	0x02, 0x09, 0x00, 0x00, 0x02, 0x02, 0x01, 0x00, 0x02, 0x05, 0x05, 0x00, 0x03, 0x07, 0x01, 0x01
        /*0010*/ 	.byte	0x02, 0x03, 0x00, 0x00, 0x02, 0x06, 0x01, 0x00, 0x04, 0x0b, 0x08, 0x00, 0x09, 0x00, 0x00, 0x00
        /*0020*/ 	.byte	0x00, 0x00, 0x00, 0x00


//--------------------- .nv.info._Z17matVecMultiKernelPfS_S_i --------------------------
	.section	.nv.info._Z17matVecMultiKernelPfS_S_i,"",@"SHT_CUDA_INFO"
	.sectionflags	@""
	.align	4


	//----- nvinfo : EIATTR_CUDA_API_VERSION
	.align		4
        /*0000*/ 	.byte	0x04, 0x37
        /*0002*/ 	.short	(.L_7 - .L_6)
.L_6:
        /*0004*/ 	.word	0x00000082


	//----- nvinfo : EIATTR_KPARAM_INFO
	.align		4
.L_7:
        /*0008*/ 	.byte	0x04, 0x17
        /*000a*/ 	.short	(.L_9 - .L_8)
.L_8:
        /*000c*/ 	.word	0x00000000
        /*0010*/ 	.short	0x0003
        /*0012*/ 	.short	0x0018
        /*0014*/ 	.byte	0x00, 0xf0, 0x11, 0x00


	//----- nvinfo : EIATTR_KPARAM_INFO
	.align		4
.L_9:
        /*0018*/ 	.byte	0x04, 0x17
        /*001a*/ 	.short	(.L_11 - .L_10)
.L_10:
        /*001c*/ 	.word	0x00000000
        /*0020*/ 	.short	0x0002
        /*0022*/ 	.short	0x0010
        /*0024*/ 	.byte	0x00, 0xf5, 0x21, 0x00


	//----- nvinfo : EIATTR_KPARAM_INFO
	.align		4
.L_11:
        /*0028*/ 	.byte	0x04, 0x17
        /*002a*/ 	.short	(.L_13 - .L_12)
.L_12:
        /*002c*/ 	.word	0x00000000
        /*0030*/ 	.short	0x0001
        /*0032*/ 	.short	0x0008
        /*0034*/ 	.byte	0x00, 0xf5, 0x21, 0x00


	//----- nvinfo : EIATTR_KPARAM_INFO
	.align		4
.L_13:
        /*0038*/ 	.byte	0x04, 0x17
        /*003a*/ 	.short	(.L_15 - .L_14)
.L_14:
        /*003c*/ 	.word	0x00000000
        /*0040*/ 	.short	0x0000
        /*0042*/ 	.short	0x0000
        /*0044*/ 	.byte	0x00, 0xf5, 0x21, 0x00


	//----- nvinfo : EIATTR_SPARSE_MMA_MASK
	.align		4
.L_15:
        /*0048*/ 	.byte	0x03, 0x50
        /*004a*/ 	.short	0x0000


	//----- nvinfo : EIATTR_MAXREG_COUNT
	.align		4
        /*004c*/ 	.byte	0x03, 0x1b
        /*004e*/ 	.short	0x00ff


	//----- nvinfo : EIATTR_MERCURY_ISA_VERSION
	.align		4
        /*0050*/ 	.byte	0x03, 0x5f
        /*0052*/ 	.short	0x0101


	//----- nvinfo : EIATTR_VRC_CTA_INIT_COUNT
	.align		4
        /*0054*/ 	.byte	0x02, 0x4a
	.zero		1
	.zero		1


	//----- nvinfo : EIATTR_EXIT_INSTR_OFFSETS
	.align		4
        /*0058*/ 	.byte	0x04, 0x1c
        /*005a*/ 	.short	(.L_17 - .L_16)


	//   ....[0]....
.L_16:
        /*005c*/ 	.word	0x00000070


	//   ....[1]....
        /*0060*/ 	.word	0x00000a90


	//----- nvinfo : EIATTR_CBANK_PARAM_SIZE
	.align		4
.L_17:
        /*0064*/ 	.byte	0x03, 0x19
        /*0066*/ 	.short	0x001c


	//----- nvinfo : EIATTR_PARAM_CBANK
	.align		4
        /*0068*/ 	.byte	0x04, 0x0a
        /*006a*/ 	.short	(.L_19 - .L_18)
	.align		4
.L_18:
        /*006c*/ 	.word	index@(.nv.constant0._Z17matVecMultiKernelPfS_S_i)
        /*0070*/ 	.short	0x0380
        /*0072*/ 	.short	0x001c


	//----- nvinfo : EIATTR_SW_WAR
	.align		4
.L_19:
        /*0074*/ 	.byte	0x04, 0x36
        /*0076*/ 	.short	(.L_21 - .L_20)
.L_20:
        /*0078*/ 	.word	0x00000008
.L_21:


//--------------------- .nv.callgraph             --------------------------
	.section	.nv.callgraph,"",@"SHT_CUDA_CALLGRAPH"
	.align	4
	.sectionentsize	8
	.align		4
        /*0000*/ 	.word	0x00000000
	.align		4
        /*0004*/ 	.word	0xffffffff
	.align		4
        /*0008*/ 	.word	0x00000000
	.align		4
        /*000c*/ 	.word	0xfffffffe
	.align		4
        /*0010*/ 	.word	0x00000000
	.align		4
        /*0014*/ 	.word	0xfffffffd
	.align		4
        /*0018*/ 	.word	0x00000000
	.align		4
        /*001c*/ 	.word	0xfffffffc


//--------------------- .text._Z17matVecMultiKernelPfS_S_i --------------------------
	.section	.text._Z17matVecMultiKernelPfS_S_i,"ax",@progbits
	.align	128
        .global         _Z17matVecMultiKernelPfS_S_i
        .type           _Z17matVecMultiKernelPfS_S_i,@function
        .size           _Z17matVecMultiKernelPfS_S_i,(.L_x_7 - _Z17matVecMultiKernelPfS_S_i)
        .other          _Z17matVecMultiKernelPfS_S_i,@"STO_CUDA_ENTRY STV_DEFAULT"
_Z17matVecMultiKernelPfS_S_i:
.text._Z17matVecMultiKernelPfS_S_i:
[----:B------:R-:W-:Y:S01]  /*0000*/  LDC R1, c[0x0][0x37c] ;  /* 0x0000df00ff017b82 */ /* 0x000fe20000000800 */
[----:B------:R-:W0:Y:S07]  /*0010*/  S2R R3, SR_TID.X ;  /* 0x0000000000037919 */ /* 0x000e2e0000002100 */
[----:B------:R-:W0:Y:S01]  /*0020*/  S2UR UR4, SR_CTAID.X ;  /* 0x00000000000479c3 */ /* 0x000e220000002500 */
[----:B------:R-:W1:Y:S07]  /*0030*/  LDCU UR11, c[0x0][0x398] ;  /* 0x00007300ff0b77ac */ /* 0x000e6e0008000800 */
[----:B------:R-:W0:Y:S02]  /*0040*/  LDC R0, c[0x0][0x360] ;  /* 0x0000d800ff007b82 */ /* 0x000e240000000800 */
[----:B0-----:R-:W-:-:S05]  /*0050*/  IMAD R0, R0, UR4, R3 ;  /* 0x0000000400007c24 */ /* 0x001fca000f8e0203 */
[----:B-1----:R-:W-:-:S13]  /*0060*/  ISETP.GE.AND P0, PT, R0, UR11, PT ;  /* 0x0000000b00007c0c */ /* 0x002fda000bf06270 */
[----:B------:R-:W-:Y:S05]  /*0070*/  @P0 EXIT ;  /* 0x000000000000094d */ /* 0x000fea0003800000 */
[----:B------:R-:W-:Y:S01]  /*0080*/  UISETP.GE.AND UP0, UPT, UR11, 0x1, UPT ;  /* 0x000000010b00788c */ /* 0x000fe2000bf06270 */
[----:B------:R-:W-:Y:S01]  /*0090*/  HFMA2 R15, -RZ, RZ, 0, 0 ;  /* 0x00000000ff0f7431 */ /* 0x000fe200000001ff */
[----:B------:R-:W0:Y:S07]  /*00a0*/  LDCU.64 UR12, c[0x0][0x358] ;  /* 0x00006b00ff0c77ac */ /* 0x000e2e0008000a00 */
[----:B------:R-:W-:Y:S05]  /*00b0*/  BRA.U !UP0, `(.L_x_0) ;  /* 0x0000000908687547 */ /* 0x000fea000b800000 */
[----:B------:R-:W-:Y:S02]  /*00c0*/  UISETP.GE.U32.AND UP1, UPT, UR11, 0x10, UPT ;  /* 0x000000100b00788c */ /* 0x000fe4000bf26070 */
[----:B------:R-:W-:Y:S01]  /*00d0*/  IMAD R7, R0, UR11, RZ ;  /* 0x0000000b00077c24 */ /* 0x000fe2000f8e02ff */
[----:B------:R-:W-:Y:S01]  /*00e0*/  ULOP3.LUT UR8, UR11, 0xf, URZ, 0xc0, !UPT ;  /* 0x0000000f0b087892 */ /* 0x000fe2000f8ec0ff */
[----:B------:R-:W-:Y:S02]  /*00f0*/  MOV R15, RZ ;  /* 0x000000ff000f7202 */ /* 0x000fe40000000f00 */
[----:B------:R-:W-:Y:S01]  /*0100*/  MOV R8, RZ ;  /* 0x000000ff00087202 */ /* 0x000fe20000000f00 */
[----:B------:R-:W-:Y:S02]  /*0110*/  UISETP.NE.AND UP0, UPT, UR8, URZ, UPT ;  /* 0x000000ff0800728c */ /* 0x000fe4000bf05270 */
[----:B------:R-:W-:Y:S09]  /*0120*/  BRA.U !UP1, `(.L_x_1) ;  /* 0x0000000509187547 */ /* 0x000ff2000b800000 */
[----:B------:R-:W1:Y:S01]  /*0130*/  LDCU.64 UR4, c[0x0][0x390] ;  /* 0x00007200ff0477ac */ /* 0x000e620008000a00 */
[----:B------:R-:W-:Y:S02]  /*0140*/  MOV R15, RZ ;  /* 0x000000ff000f7202 */ /* 0x000fe40000000f00 */
[----:B------:R-:W-:Y:S01]  /*0150*/  MOV R6, R7 ;  /* 0x0000000700067202 */ /* 0x000fe20000000f00 */
[----:B------:R-:W2:Y:S01]  /*0160*/  LDCU.64 UR6, c[0x0][0x388] ;  /* 0x00007100ff0677ac */ /* 0x000ea20008000a00 */
[----:B------:R-:W-:-:S04]  /*0170*/  ULOP3.LUT UR9, UR11, 0x7ffffff0, URZ, 0xc0, !UPT ;  /* 0x7ffffff00b097892 */ /* 0x000fc8000f8ec0ff */
[----:B------:R-:W-:Y:S02]  /*0180*/  UIADD3 UR10, UPT, UPT, -UR9, URZ, URZ ;  /* 0x000000ff090a7290 */ /* 0x000fe4000fffe1ff */
[----:B------:R-:W-:Y:S01]  /*0190*/  MOV R8, UR9 ;  /* 0x0000000900087c02 */ /* 0x000fe20008000f00 */
[----:B-1----:R-:W-:-:S04]  /*01a0*/  UIADD3 UR4, UP2, UPT, UR4, 0x20, URZ ;  /* 0x0000002004047890 */ /* 0x002fc8000ff5e0ff */
[----:B------:R-:W-:Y:S02]  /*01b0*/  UIADD3.X UR5, UPT, UPT, URZ, UR5, URZ, UP2, !UPT ;  /* 0x00000005ff057290 */ /* 0x000fe400097fe4ff */
[----:B--2---:R-:W-:Y:S01]  /*01c0*/  UIADD3 UR6, UP1, UPT, UR6, 0x20, URZ ;  /* 0x0000002006067890 */ /* 0x004fe2000ff3e0ff */
[----:B------:R-:W-:-:S03]  /*01d0*/  MOV R2, UR4 ;  /* 0x0000000400027c02 */ /* 0x000fc60008000f00 */
[----:B------:R-:W-:Y:S01]  /*01e0*/  MOV R3, UR5 ;  /* 0x0000000500037c02 */ /* 0x000fe20008000f00 */
[----:B------:R-:W-:-:S12]  /*01f0*/  UIADD3.X UR7, UPT, UPT, URZ, UR7, URZ, UP1, !UPT ;  /* 0x00000007ff077290 */ /* 0x000fd80008ffe4ff */
.L_x_2:
[----:B------:R-:W-:Y:S01]  /*0200*/  MOV R4, UR6 ;  /* 0x0000000600047c02 */ /* 0x000fe20008000f00 */
[----:B0-----:R-:W2:Y:S01]  /*0210*/  LDG.E R17, desc[UR12][R2.64+-0x20] ;  /* 0xffffe00c02117981 */ /* 0x001ea2000c1e1900 */
[----:B------:R-:W-:-:S03]  /*0220*/  MOV R5, UR7 ;  /* 0x0000000700057c02 */ /* 0x000fc60008000f00 */
[----:B------:R-:W3:Y:S01]  /*0230*/  LDG.E R25, desc[UR12][R2.64+-0x1c] ;  /* 0xffffe40c02197981 */ /* 0x000ee2000c1e1900 */
[----:B------:R-:W-:-:S03]  /*0240*/  IMAD.WIDE R4, R6, 0x4, R4 ;  /* 0x0000000406047825 */ /* 0x000fc600078e0204 */
[----:B------:R-:W4:Y:S04]  /*0250*/  LDG.E R19, desc[UR12][R2.64+-0x18] ;  /* 0xffffe80c02137981 */ /* 0x000f28000c1e1900 */
[----:B------:R-:W2:Y:S04]  /*0260*/  LDG.E R16, desc[UR12][R4.64+-0x20] ;  /* 0xffffe00c04107981 */ /* 0x000ea8000c1e1900 */
[----:B------:R-:W3:Y:S04]  /*0270*/  LDG.E R18, desc[UR12][R4.64+-0x1c] ;  /* 0xffffe40c04127981 */ /* 0x000ee8000c1e1900 */
[----:B------:R-:W4:Y:S04]  /*0280*/  LDG.E R20, desc[UR12][R4.64+-0x18] ;  /* 0xffffe80c04147981 */ /* 0x000f28000c1e1900 */
[----:B------:R-:W5:Y:S04]  /*0290*/  LDG.E R22, desc[UR12][R2.64+-0x14] ;  /* 0xffffec0c02167981 */ /* 0x000f68000c1e1900 */
        /* <DEDUP_REMOVED lines=8> */
[----:B------:R-:W5:Y:S01]  /*0320*/  LDG.E R14, desc[UR12][R4.64+-0x4] ;  /* 0xfffffc0c040e7981 */ /* 0x000f62000c1e1900 */
[----:B--2---:R-:W-:-:S03]  /*0330*/  FFMA R17, R16, R17, R15 ;  /* 0x0000001110117223 */ /* 0x004fc6000000000f */
[----:B------:R-:W2:Y:S04]  /*0340*/  LDG.E R15, desc[UR12][R2.64] ;  /* 0x0000000c020f7981 */ /* 0x000ea8000c1e1900 */
[----:B------:R-:W2:Y:S01]  /*0350*/  LDG.E R16, desc[UR12][R4.64] ;  /* 0x0000000c04107981 */ /* 0x000ea2000c1e1900 */
[----:B---3--:R-:W-:-:S03]  /*0360*/  FFMA R25, R18, R25, R17 ;  /* 0x0000001912197223 */ /* 0x008fc60000000011 */
[----:B------:R-:W3:Y:S01]  /*0370*/  LDG.E R17, desc[UR12][R2.64+0x4] ;  /* 0x0000040c02117981 */ /* 0x000ee2000c1e1900 */
[----:B----4-:R-:W-:-:S03]  /*0380*/  FFMA R26, R20, R19, R25 ;  /* 0x00000013141a7223 */ /* 0x010fc60000000019 */
[----:B------:R-:W3:Y:S04]  /*0390*/  LDG.E R18, desc[UR12][R4.64+0x4] ;  /* 0x0000040c04127981 */ /* 0x000ee8000c1e1900 */
[----:B------:R-:W4:Y:S01]  /*03a0*/  LDG.E R20, desc[UR12][R2.64+0x8] ;  /* 0x0000080c02147981 */ /* 0x000f22000c1e1900 */
[----:B-----5:R-:W-:-:S03]  /*03b0*/  FFMA R25, R21, R22, R26 ;  /* 0x0000001615197223 */ /* 0x020fc6000000001a */
[----:B------:R-:W4:Y:S04]  /*03c0*/  LDG.E R19, desc[UR12][R4.64+0x8] ;  /* 0x0000080c04137981 */ /* 0x000f28000c1e1900 */
[----:B------:R-:W5:Y:S01]  /*03d0*/  LDG.E R22, desc[UR12][R2.64+0xc] ;  /* 0x00000c0c02167981 */ /* 0x000f62000c1e1900 */
[----:B------:R-:W-:-:S03]  /*03e0*/  FFMA R25, R24, R23, R25 ;  /* 0x0000001718197223 */ /* 0x000fc60000000019 */
[----:B------:R-:W5:Y:S04]  /*03f0*/  LDG.E R21, desc[UR12][R4.64+0xc] ;  /* 0x00000c0c04157981 */ /* 0x000f68000c1e1900 */
[----:B------:R-:W5:Y:S01]  /*0400*/  LDG.E R24, desc[UR12][R2.64+0x10] ;  /* 0x0000100c02187981 */ /* 0x000f62000c1e1900 */
[----:B------:R-:W-:-:S03]  /*0410*/  FFMA R25, R10, R9, R25 ;  /* 0x000000090a197223 */ /* 0x000fc60000000019 */
[----:B------:R-:W5:Y:S04]  /*0420*/  LDG.E R23, desc[UR12][R4.64+0x10] ;  /* 0x0000100c04177981 */ /* 0x000f68000c1e1900 */
[----:B------:R-:W5:Y:S01]  /*0430*/  LDG.E R10, desc[UR12][R2.64+0x14] ;  /* 0x0000140c020a7981 */ /* 0x000f62000c1e1900 */
[----:B------:R-:W-:-:S03]  /*0440*/  FFMA R27, R12, R11, R25 ;  /* 0x0000000b0c1b7223 */ /* 0x000fc60000000019 */
[----:B------:R-:W5:Y:S04]  /*0450*/  LDG.E R9, desc[UR12][R4.64+0x14] ;  /* 0x0000140c04097981 */ /* 0x000f68000c1e1900 */
[----:B------:R-:W5:Y:S04]  /*0460*/  LDG.E R11, desc[UR12][R2.64+0x18] ;  /* 0x0000180c020b7981 */ /* 0x000f68000c1e1900 */
[----:B------:R-:W5:Y:S04]  /*0470*/  LDG.E R12, desc[UR12][R4.64+0x18] ;  /* 0x0000180c040c7981 */ /* 0x000f68000c1e1900 */
[----:B------:R-:W5:Y:S04]  /*0480*/  LDG.E R25, desc[UR12][R4.64+0x1c] ;  /* 0x00001c0c04197981 */ /* 0x000f68000c1e1900 */
[----:B------:R0:W5:Y:S01]  /*0490*/  LDG.E R26, desc[UR12][R2.64+0x1c] ;  /* 0x00001c0c021a7981 */ /* 0x000162000c1e1900 */
[----:B------:R-:W-:Y:S01]  /*04a0*/  FFMA R13, R14, R13, R27 ;  /* 0x0000000d0e0d7223 */ /* 0x000fe2000000001b */
[----:B------:R-:W-:-:S04]  /*04b0*/  UIADD3 UR10, UPT, UPT, UR10, 0x10, URZ ;  /* 0x000000100a0a7890 */ /* 0x000fc8000fffe0ff */
[----:B------:R-:W-:Y:S01]  /*04c0*/  UISETP.NE.AND UP1, UPT, UR10, URZ, UPT ;  /* 0x000000ff0a00728c */ /* 0x000fe2000bf25270 */
[----:B0-----:R-:W-:Y:S02]  /*04d0*/  IADD3 R2, P0, PT, R2, 0x40, RZ ;  /* 0x0000004002027810 */ /* 0x001fe40007f1e0ff */
[----:B------:R-:W-:Y:S02]  /*04e0*/  IADD3 R6, PT, PT, R6, 0x10, RZ ;  /* 0x0000001006067810 */ /* 0x000fe40007ffe0ff */
[----:B------:R-:W-:Y:S01]  /*04f0*/  IADD3.X R3, PT, PT, RZ, R3, RZ, P0, !PT ;  /* 0x00000003ff037210 */ /* 0x000fe200007fe4ff */
[----:B--2---:R-:W-:-:S04]  /*0500*/  FFMA R13, R16, R15, R13 ;  /* 0x0000000f100d7223 */ /* 0x004fc8000000000d */
[----:B---3--:R-:W-:-:S04]  /*0510*/  FFMA R18, R18, R17, R13 ;  /* 0x0000001112127223 */ /* 0x008fc8000000000d */
[----:B----4-:R-:W-:-:S04]  /*0520*/  FFMA R18, R19, R20, R18 ;  /* 0x0000001413127223 */ /* 0x010fc80000000012 */
[----:B-----5:R-:W-:-:S04]  /*0530*/  FFMA R18, R21, R22, R18 ;  /* 0x0000001615127223 */ /* 0x020fc80000000012 */
[----:B------:R-:W-:-:S04]  /*0540*/  FFMA R18, R23, R24, R18 ;  /* 0x0000001817127223 */ /* 0x000fc80000000012 */
[----:B------:R-:W-:-:S04]  /*0550*/  FFMA R9, R9, R10, R18 ;  /* 0x0000000a09097223 */ /* 0x000fc80000000012 */
[----:B------:R-:W-:-:S04]  /*0560*/  FFMA R12, R12, R11, R9 ;  /* 0x0000000b0c0c7223 */ /* 0x000fc80000000009 */
[----:B------:R-:W-:Y:S01]  /*0570*/  FFMA R15, R25, R26, R12 ;  /* 0x0000001a190f7223 */ /* 0x000fe2000000000c */
[----:B------:R-:W-:Y:S06]  /*0580*/  BRA.U UP1, `(.L_x_2) ;  /* 0xfffffffd011c7547 */ /* 0x000fec000b83ffff */
.L_x_1:
[----:B------:R-:W-:Y:S05]  /*0590*/  BRA.U !UP0, `(.L_x_0) ;  /* 0x0000000508307547 */ /* 0x000fea000b800000 */
[----:B------:R-:W-:Y:S02]  /*05a0*/  UISETP.GE.U32.AND UP0, UPT, UR8, 0x8, UPT ;  /* 0x000000080800788c */ /* 0x000fe4000bf06070 */
[----:B------:R-:W-:-:S04]  /*05b0*/  ULOP3.LUT UR5, UR11, 0x7, URZ, 0xc0, !UPT ;  /* 0x000000070b057892 */ /* 0x000fc8000f8ec0ff */
[----:B------:R-:W-:-:S03]  /*05c0*/  UISETP.NE.AND UP1, UPT, UR5, URZ, UPT ;  /* 0x000000ff0500728c */ /* 0x000fc6000bf25270 */
[----:B------:R-:W-:Y:S08]  /*05d0*/  BRA.U !UP0, `(.L_x_3) ;  /* 0x0000000108787547 */ /* 0x000ff0000b800000 */
[----:B------:R-:W1:Y:S01]  /*05e0*/  LDC.64 R2, c[0x0][0x388] ;  /* 0x0000e200ff027b82 */ /* 0x000e620000000a00 */
[----:B------:R-:W-:-:S07]  /*05f0*/  IADD3 R9, PT, PT, R7, R8, RZ ;  /* 0x0000000807097210 */ /* 0x000fce0007ffe0ff */
[----:B------:R-:W2:Y:S01]  /*0600*/  LDC.64 R4, c[0x0][0x390] ;  /* 0x0000e400ff047b82 */ /* 0x000ea20000000a00 */
[----:B-1----:R-:W-:-:S05]  /*0610*/  IMAD.WIDE R2, R9, 0x4, R2 ;  /* 0x0000000409027825 */ /* 0x002fca00078e0202 */
[----:B0-----:R-:W3:Y:S01]  /*0620*/  LDG.E R10, desc[UR12][R2.64] ;  /* 0x0000000c020a7981 */ /* 0x001ee2000c1e1900 */
[----:B--2---:R-:W-:-:S03]  /*0630*/  IMAD.WIDE.U32 R4, R8, 0x4, R4 ;  /* 0x0000000408047825 */ /* 0x004fc600078e0004 */
[----:B------:R-:W2:Y:S04]  /*0640*/  LDG.E R13, desc[UR12][R2.64+0x4] ;  /* 0x0000040c020d7981 */ /* 0x000ea8000c1e1900 */
[----:B------:R-:W3:Y:S04]  /*0650*/  LDG.E R11, desc[UR12][R4.64] ;  /* 0x0000000c040b7981 */ /* 0x000ee8000c1e1900 */
[----:B------:R-:W2:Y:S04]  /*0660*/  LDG.E R12, desc[UR12][R4.64+0x4] ;  /* 0x0000040c040c7981 */ /* 0x000ea8000c1e1900 */
[----:B------:R-:W4:Y:S04]  /*0670*/  LDG.E R17, desc[UR12][R2.64+0x8] ;  /* 0x0000080c02117981 */ /* 0x000f28000c1e1900 */
        /* <DEDUP_REMOVED lines=11> */
[----:B------:R-:W-:Y:S01]  /*0730*/  IADD3 R8, PT, PT, R8, 0x8, RZ ;  /* 0x0000000808087810 */ /* 0x000fe20007ffe0ff */
[----:B---3--:R-:W-:-:S04]  /*0740*/  FFMA R10, R10, R11, R15 ;  /* 0x0000000b0a0a7223 */ /* 0x008fc8000000000f */
[----:B--2---:R-:W-:-:S04]  /*0750*/  FFMA R10, R13, R12, R10 ;  /* 0x0000000c0d0a7223 */ /* 0x004fc8000000000a */
[----:B----4-:R-:W-:-:S04]  /*0760*/  FFMA R10, R17, R14, R10 ;  /* 0x0000000e110a7223 */ /* 0x010fc8000000000a */
[----:B-----5:R-:W-:-:S04]  /*0770*/  FFMA R10, R19, R16, R10 ;  /* 0x00000010130a7223 */ /* 0x020fc8000000000a */
[----:B------:R-:W-:-:S04]  /*0780*/  FFMA R10, R21, R18, R10 ;  /* 0x00000012150a7223 */ /* 0x000fc8000000000a */
[----:B------:R-:W-:-:S04]  /*0790*/  FFMA R23, R23, R20, R10 ;  /* 0x0000001417177223 */ /* 0x000fc8000000000a */
[----:B------:R-:W-:-:S04]  /*07a0*/  FFMA R6, R6, R9, R23 ;  /* 0x0000000906067223 */ /* 0x000fc80000000017 */
[----:B------:R-:W-:-:S07]  /*07b0*/  FFMA R15, R25, R22, R6 ;  /* 0x00000016190f7223 */ /* 0x000fce0000000006 */
.L_x_3:
        /* <DEDUP_REMOVED lines=17> */
[----:B------:R-:W5:Y:S01]  /*08d0*/  LDG.E R14, desc[UR12][R4.64+0xc] ;  /* 0x00000c0c040e7981 */ /* 0x000f62000c1e1900 */
[----:B------:R-:W-:Y:S01]  /*08e0*/  IADD3 R8, PT, PT, R8, 0x4, RZ ;  /* 0x0000000408087810 */ /* 0x000fe20007ffe0ff */
[----:B---3--:R-:W-:-:S04]  /*08f0*/  FFMA R6, R6, R9, R15 ;  /* 0x0000000906067223 */ /* 0x008fc8000000000f */
[----:B--2---:R-:W-:-:S04]  /*0900*/  FFMA R6, R11, R10, R6 ;  /* 0x0000000a0b067223 */ /* 0x004fc80000000006 */
[----:B----4-:R-:W-:-:S04]  /*0910*/  FFMA R6, R13, R12, R6 ;  /* 0x0000000c0d067223 */ /* 0x010fc80000000006 */
[----:B-----5:R-:W-:-:S07]  /*0920*/  FFMA R15, R17, R14, R6 ;  /* 0x0000000e110f7223 */ /* 0x020fce0000000006 */
.L_x_4:
[----:B------:R-:W-:Y:S05]  /*0930*/  BRA.U !UP1, `(.L_x_0) ;  /* 0x0000000109487547 */ /* 0x000fea000b800000 */
[----:B------:R-:W1:Y:S01]  /*0940*/  LDC.64 R2, c[0x0][0x390] ;  /* 0x0000e400ff027b82 */ /* 0x000e620000000a00 */
[----:B------:R-:W-:Y:S01]  /*0950*/  IADD3 R7, PT, PT, R7, R8, RZ ;  /* 0x0000000807077210 */ /* 0x000fe20007ffe0ff */
[----:B------:R-:W-:-:S06]  /*0960*/  UIADD3 UR4, UPT, UPT, -UR4, URZ, URZ ;  /* 0x000000ff04047290 */ /* 0x000fcc000fffe1ff */
[----:B------:R-:W2:Y:S01]  /*0970*/  LDC.64 R10, c[0x0][0x388] ;  /* 0x0000e200ff0a7b82 */ /* 0x000ea20000000a00 */
[----:B-1----:R-:W-:-:S03]  /*0980*/  IMAD.WIDE.U32 R2, R8, 0x4, R2 ;  /* 0x0000000408027825 */ /* 0x002fc600078e0002 */
[----:B------:R-:W-:Y:S02]  /*0990*/  MOV R6, R2 ;  /* 0x0000000200067202 */ /* 0x000fe40000000f00 */
[----:B------:R-:W-:-:S07]  /*09a0*/  MOV R5, R3 ;  /* 0x0000000300057202 */ /* 0x000fce0000000f00 */
.L_x_5:
[----:B--2---:R-:W-:Y:S01]  /*09b0*/  IMAD.WIDE R2, R7, 0x4, R10 ;  /* 0x0000000407027825 */ /* 0x004fe200078e020a */
[----:B------:R-:W-:-:S05]  /*09c0*/  MOV R4, R6 ;  /* 0x0000000600047202 */ /* 0x000fca0000000f00 */
[----:B0-----:R-:W2:Y:S04]  /*09d0*/  LDG.E R2, desc[UR12][R2.64] ;  /* 0x0000000c02027981 */ /* 0x001ea8000c1e1900 */
[----:B------:R0:W2:Y:S01]  /*09e0*/  LDG.E R4, desc[UR12][R4.64] ;  /* 0x0000000c04047981 */ /* 0x0000a2000c1e1900 */
[----:B------:R-:W-:Y:S01]  /*09f0*/  UIADD3 UR4, UPT, UPT, UR4, 0x1, URZ ;  /* 0x0000000104047890 */ /* 0x000fe2000fffe0ff */
[----:B------:R-:W-:Y:S02]  /*0a00*/  IADD3 R6, P0, PT, R6, 0x4, RZ ;  /* 0x0000000406067810 */ /* 0x000fe40007f1e0ff */
[----:B------:R-:W-:Y:S01]  /*0a10*/  IADD3 R7, PT, PT, R7, 0x1, RZ ;  /* 0x0000000107077810 */ /* 0x000fe20007ffe0ff */
[----:B------:R-:W-:Y:S01]  /*0a20*/  UISETP.NE.AND UP0, UPT, UR4, URZ, UPT ;  /* 0x000000ff0400728c */ /* 0x000fe2000bf05270 */
[----:B0-----:R-:W-:Y:S01]  /*0a30*/  IADD3.X R5, PT, PT, RZ, R5, RZ, P0, !PT ;  /* 0x00000005ff057210 */ /* 0x001fe200007fe4ff */
[----:B--2---:R-:W-:-:S07]  /*0a40*/  FFMA R15, R2, R4, R15 ;  /* 0x00000004020f7223 */ /* 0x004fce000000000f */
[----:B------:R-:W-:Y:S05]  /*0a50*/  BRA.U UP0, `(.L_x_5) ;  /* 0xfffffffd00d47547 */ /* 0x000fea000b83ffff */
.L_x_0:
[----:B------:R-:W1:Y:S02]  /*0a60*/  LDC.64 R2, c[0x0][0x380] ;  /* 0x0000e000ff027b82 */ /* 0x000e640000000a00 */
[----:B-1----:R-:W-:-:S05]  /*0a70*/  IMAD.WIDE R2, R0, 0x4, R2 ;  /* 0x0000000400027825 */ /* 0x002fca00078e0202 */
[----:B0-----:R-:W-:Y:S01]  /*0a80*/  STG.E desc[UR12][R2.64], R15 ;  /* 0x0000000f02007986 */ /* 0x001fe2000c10190c */
[----:B------:R-:W-:Y:S05]  /*0a90*/  EXIT ;  /* 0x000000000000794d */ /* 0x000fea0003800000 */
.L_x_6:
[----:B------:R-:W-:-:S00]  /*0aa0*/  BRA `(.L_x_6) ;  /* 0xfffffffc00fc7947 */ /* 0x000fc0000383ffff */
[----:B------:R-:W-:-:S00]  /*0ab0*/  NOP ;  /* 0x0000000000007918 */ /* 0x000fc00000000000 */
        /* <DEDUP_REMOVED lines=12> */
.L_x_7:


//--------------------- .nv.shared.reserved.0     --------------------------
	.section	.nv.shared.reserved.0,"aw",@nobits
	.weak		__nv_reservedSMEM_offset_0_alias
	.size		__nv_reservedSMEM_offset_0_alias, 0, 64
	.other		__nv_reservedSMEM_offset_0_alias,@"STO_CUDA_RESERVED_SHARED STV_DEFAULT"
__nv_reservedSMEM_offset_0_alias:
	.zero		0
	.zero		64


//--------------------- .nv.constant0._Z17matVecMultiKernelPfS_S_i --------------------------
	.section	.nv.constant0._Z17matVecMultiKernelPfS_S_i,"a",@progbits
	.sectionflags	@""
	.align	4
.nv.constant0._Z17matVecMultiKernelPfS_S_i:
	.zero		924


//--------------------- SYMBOLS --------------------------

	.type		.nv.reservedSmem.offset0,@object
	.size		.nv.reservedSmem.offset0,0x4
